	.headerflags	@"EF_CUDA_TEXMODE_UNIFIED EF_CUDA_64BIT_ADDRESS EF_CUDA_SM80 EF_CUDA_VIRTUAL_SM(EF_CUDA_SM80)"
	.elftype	@"ET_EXEC"


//--------------------- .nv.info                  --------------------------
	.section	.nv.info,"",@"SHT_CUDA_INFO"
	.align	4


	//----- nvinfo : EIATTR_REGCOUNT
	.align		4
        /*0000*/ 	.byte	0x04, 0x2f
        /*0002*/ 	.short	(.L_1 - .L_0)
	.align		4
.L_0:
        /*0004*/ 	.word	index@(candidate7)
        /*0008*/ 	.word	0x00000030


	//----- nvinfo : EIATTR_MAX_STACK_SIZE
	.align		4
.L_1:
        /*000c*/ 	.byte	0x04, 0x23
        /*000e*/ 	.short	(.L_3 - .L_2)
	.align		4
.L_2:
        /*0010*/ 	.word	index@(candidate7)
        /*0014*/ 	.word	0x00000000


	//----- nvinfo : EIATTR_MIN_STACK_SIZE
	.align		4
.L_3:
        /*0018*/ 	.byte	0x04, 0x12
        /*001a*/ 	.short	(.L_5 - .L_4)
	.align		4
.L_4:
        /*001c*/ 	.word	index@(candidate7)
        /*0020*/ 	.word	0x00000000


	//----- nvinfo : EIATTR_FRAME_SIZE
	.align		4
.L_5:
        /*0024*/ 	.byte	0x04, 0x11
        /*0026*/ 	.short	(.L_7 - .L_6)
	.align		4
.L_6:
        /*0028*/ 	.word	index@(candidate7)
        /*002c*/ 	.word	0x00000000
.L_7:


//--------------------- .nv.info.candidate7       --------------------------
	.section	.nv.info.candidate7,"",@"SHT_CUDA_INFO"
	.align	4


	//----- nvinfo : EIATTR_CUDA_API_VERSION
	.align		4
        /*0000*/ 	.byte	0x04, 0x37
        /*0002*/ 	.short	(.L_9 - .L_8)
.L_8:
        /*0004*/ 	.word	0x00000075


	//----- nvinfo : EIATTR_SW2861232_WAR
	.align		4
.L_9:
        /*0008*/ 	.byte	0x01, 0x35
	.zero		2


	//----- nvinfo : EIATTR_PARAM_CBANK
	.align		4
        /*000c*/ 	.byte	0x04, 0x0a
        /*000e*/ 	.short	(.L_11 - .L_10)
	.align		4
.L_10:
        /*0010*/ 	.word	index@(.nv.constant0.candidate7)
        /*0014*/ 	.short	0x0160
        /*0016*/ 	.short	0x0018


	//----- nvinfo : EIATTR_CBANK_PARAM_SIZE
	.align		4
.L_11:
        /*0018*/ 	.byte	0x03, 0x19
        /*001a*/ 	.short	0x0018


	//----- nvinfo : EIATTR_KPARAM_INFO
	.align		4
        /*001c*/ 	.byte	0x04, 0x17
        /*001e*/ 	.short	(.L_13 - .L_12)
.L_12:
        /*0020*/ 	.word	0x00000000
        /*0024*/ 	.short	0x0002
        /*0026*/ 	.short	0x0010
        /*0028*/ 	.byte	0x00, 0xf0, 0x21, 0x00


	//----- nvinfo : EIATTR_KPARAM_INFO
	.align		4
.L_13:
        /*002c*/ 	.byte	0x04, 0x17
        /*002e*/ 	.short	(.L_15 - .L_14)
.L_14:
        /*0030*/ 	.word	0x00000000
        /*0034*/ 	.short	0x0001
        /*0036*/ 	.short	0x0008
        /*0038*/ 	.byte	0x00, 0xf0, 0x21, 0x00


	//----- nvinfo : EIATTR_KPARAM_INFO
	.align		4
.L_15:
        /*003c*/ 	.byte	0x04, 0x17
        /*003e*/ 	.short	(.L_17 - .L_16)
.L_16:
        /*0040*/ 	.word	0x00000000
        /*0044*/ 	.short	0x0000
        /*0046*/ 	.short	0x0000
        /*0048*/ 	.byte	0x00, 0xf0, 0x21, 0x00


	//----- nvinfo : EIATTR_MAXREG_COUNT
	.align		4
.L_17:
        /*004c*/ 	.byte	0x03, 0x1b
        /*004e*/ 	.short	0x00ff


	//----- nvinfo : EIATTR_EXIT_INSTR_OFFSETS
	.align		4
        /*0050*/ 	.byte	0x04, 0x1c
        /*0052*/ 	.short	(.L_19 - .L_18)


	//   ....[0]....
.L_18:
        /*0054*/ 	.word	0x000011b0


	//----- nvinfo : EIATTR_MAX_THREADS
	.align		4
.L_19:
        /*0058*/ 	.byte	0x04, 0x05
        /*005a*/ 	.short	(.L_21 - .L_20)
.L_20:
        /*005c*/ 	.word	0x00000080
        /*0060*/ 	.word	0x00000001
        /*0064*/ 	.word	0x00000001
.L_21:


//--------------------- .nv.rel.action            --------------------------
	.section	.nv.rel.action,"",@"SHT_CUDA_RELOCINFO"
	.align	8
	.sectionentsize	8
        /*0000*/ 	.byte	0x4b, 0x00, 0x00, 0x00, 0x00, 0x00, 0x00, 0x00, 0x00, 0x02, 0x02, 0x08, 0x10, 0x0a, 0x2f, 0x22
        /* <DEDUP_REMOVED lines=13> */


//--------------------- .nv.constant0.candidate7  --------------------------
	.section	.nv.constant0.candidate7,"a",@progbits
	.align	4
.nv.constant0.candidate7:
	.zero		376


//--------------------- .text.candidate7          --------------------------
	.section	.text.candidate7,"ax",@progbits
	.sectionflags	@"SHF_BARRIERS=1"
	.sectioninfo	@"SHI_REGISTERS=48"
	.align	128
        .global         candidate7
        .type           candidate7,@function
        .size           candidate7,(.L_x_2 - candidate7)
        .other          candidate7,@"STO_CUDA_ENTRY STV_DEFAULT"
candidate7:
.text.candidate7:
[----:B------:R-:W-:-:S02]  /*0000*/  MOV R1, c[0x0][0x28] ;  /* 0x00000a0000017a02 */ /* 0x000fc40000000f00 */
[----:B------:R-:W0:Y:S01]  /*0010*/  S2R R5, SR_CTAID.X ;  /* 0x0000000000057919 */ /* 0x000e220000002500 */
[----:B------:R-:W-:Y:S01]  /*0020*/  MOV R4, RZ ;  /* 0x000000ff00047202 */ /* 0x000fe20000000f00 */
[----:B------:R-:W-:Y:S01]  /*0030*/  HFMA2.MMA R36, -RZ, RZ, 0, 0 ;  /* 0x00000000ff247435 */ /* 0x000fe200000001ff */
[----:B------:R-:W-:Y:S01]  /*0040*/  CS2R R14, SRZ ;  /* 0x00000000000e7805 */ /* 0x000fe2000001ff00 */
[----:B------:R-:W1:Y:S01]  /*0050*/  S2R R0, SR_TID.X ;  /* 0x0000000000007919 */ /* 0x000e620000002100 */
[----:B------:R-:W-:Y:S01]  /*0060*/  MOV R32, RZ ;  /* 0x000000ff00207202 */ /* 0x000fe20000000f00 */
[----:B------:R-:W-:Y:S01]  /*0070*/  CS2R R12, SRZ ;  /* 0x00000000000c7805 */ /* 0x000fe2000001ff00 */
[----:B------:R-:W-:Y:S01]  /*0080*/  CS2R R40, SRZ ;  /* 0x0000000000287805 */ /* 0x000fe2000001ff00 */
[----:B------:R-:W-:Y:S01]  /*0090*/  MOV R43, RZ ;  /* 0x000000ff002b7202 */ /* 0x000fe20000000f00 */
[----:B------:R-:W-:Y:S01]  /*00a0*/  ULDC.64 UR4, c[0x0][0x118] ;  /* 0x0000460000047ab9 */ /* 0x000fe20000000a00 */
[----:B0-----:R-:W-:-:S04]  /*00b0*/  IMAD.HI R37, R5, 0x5397829d, RZ ;  /* 0x5397829d05257827 */ /* 0x001fc800078e02ff */
[----:B------:R-:W-:Y:S01]  /*00c0*/  IMAD.HI R6, R5, -0x6db6db6d, R4 ;  /* 0x9249249305067827 */ /* 0x000fe200078e0204 */
[----:B------:R-:W-:Y:S02]  /*00d0*/  SHF.R.U32.HI R2, RZ, 0x1f, R37 ;  /* 0x0000001fff027819 */ /* 0x000fe40000011625 */
[C---:B-1----:R-:W-:Y:S02]  /*00e0*/  LOP3.LUT R4, R0.reuse, 0x2, RZ, 0xc0, !PT ;  /* 0x0000000200047812 */ /* 0x042fe400078ec0ff */
[----:B------:R-:W-:Y:S01]  /*00f0*/  LEA.HI.SX32 R37, R37, R2, 0x1c ;  /* 0x0000000225257211 */ /* 0x000fe200078fe2ff */
[----:B------:R-:W-:Y:S01]  /*0100*/  HFMA2.MMA R2, -RZ, RZ, 0, 0 ;  /* 0x00000000ff027435 */ /* 0x000fe200000001ff */
[----:B------:R-:W-:Y:S02]  /*0110*/  SHF.R.U32.HI R7, RZ, 0x1f, R6 ;  /* 0x0000001fff077819 */ /* 0x000fe40000011606 */
[----:B------:R-:W-:Y:S01]  /*0120*/  SHF.L.U32 R33, R0, 0x6, RZ ;  /* 0x0000000600217819 */ /* 0x000fe200000006ff */
[----:B------:R-:W-:Y:S01]  /*0130*/  IMAD R3, R37, -0x31, R5 ;  /* 0xffffffcf25037824 */ /* 0x000fe200078e0205 */
[----:B------:R-:W-:-:S02]  /*0140*/  LEA.HI.SX32 R7, R6, R7, 0x1e ;  /* 0x0000000706077211 */ /* 0x000fc400078ff2ff */
[----:B------:R-:W-:Y:S02]  /*0150*/  SHF.R.U32.HI R4, RZ, 0x1, R4 ;  /* 0x00000001ff047819 */ /* 0x000fe40000011604 */
[----:B------:R-:W-:Y:S01]  /*0160*/  LOP3.LUT R6, R33, 0xfffffc00, RZ, 0xc0, !PT ;  /* 0xfffffc0021067812 */ /* 0x000fe200078ec0ff */
[----:B------:R-:W-:-:S03]  /*0170*/  IMAD.HI R2, R3, -0x6db6db6d, R2 ;  /* 0x9249249303027827 */ /* 0x000fc600078e0202 */
[----:B------:R-:W-:Y:S01]  /*0180*/  LEA R6, R37, R6, 0x12 ;  /* 0x0000000625067211 */ /* 0x000fe200078e90ff */
[----:B------:R-:W-:Y:S01]  /*0190*/  IMAD R34, R7, -0x7, R5 ;  /* 0xfffffff907227824 */ /* 0x000fe200078e0205 */
[----:B------:R-:W-:Y:S01]  /*01a0*/  SHF.R.U32.HI R3, RZ, 0x1f, R2 ;  /* 0x0000001fff037819 */ /* 0x000fe20000011602 */
[----:B------:R-:W-:-:S03]  /*01b0*/  HFMA2.MMA R7, -RZ, RZ, 0, 2.384185791015625e-07 ;  /* 0x00000004ff077435 */ /* 0x000fc600000001ff */
[----:B------:R-:W-:Y:S02]  /*01c0*/  LEA.HI.SX32 R3, R2, R3, 0x1e ;  /* 0x0000000302037211 */ /* 0x000fe400078ff2ff */
[----:B------:R-:W-:-:S03]  /*01d0*/  SHF.R.S32.HI R2, RZ, 0x2, R0 ;  /* 0x00000002ff027819 */ /* 0x000fc60000011400 */
[----:B------:R-:W-:Y:S01]  /*01e0*/  IMAD R35, R3, 0x1c, RZ ;  /* 0x0000001c03237824 */ /* 0x000fe200078e02ff */
[----:B------:R-:W-:-:S03]  /*01f0*/  LOP3.LUT R3, R0, 0xf, RZ, 0xc0, !PT ;  /* 0x0000000f00037812 */ /* 0x000fc600078ec0ff */
[----:B------:R-:W-:Y:S01]  /*0200*/  IMAD R5, R4, 0xe, R35 ;  /* 0x0000000e04057824 */ /* 0x000fe200078e0223 */
[----:B------:R-:W-:-:S04]  /*0210*/  IADD3 R4, R3, R6, RZ ;  /* 0x0000000603047210 */ /* 0x000fc80007ffe0ff */
[----:B------:R-:W-:-:S05]  /*0220*/  LEA R5, R34, R5, 0x1 ;  /* 0x0000000522057211 */ /* 0x000fca00078e08ff */
[----:B------:R-:W-:Y:S01]  /*0230*/  IMAD R3, R2, 0xc4, R5 ;  /* 0x000000c402037824 */ /* 0x000fe200078e0205 */
[----:B------:R-:W-:Y:S01]  /*0240*/  LOP3.LUT R2, R0, 0x1, RZ, 0xc0, !PT ;  /* 0x0000000100027812 */ /* 0x000fe200078ec0ff */
[----:B------:R-:W-:-:S03]  /*0250*/  IMAD.WIDE R4, R4, R7, c[0x0][0x168] ;  /* 0x00005a0004047625 */ /* 0x000fc600078e0207 */
[----:B------:R-:W-:Y:S02]  /*0260*/  IADD3 R2, R2, R3, RZ ;  /* 0x0000000302027210 */ /* 0x000fe40007ffe0ff */
[----:B------:R-:W-:-:S03]  /*0270*/  IADD3 R38, P0, R4, 0x80000, RZ ;  /* 0x0008000004267810 */ /* 0x000fc60007f1e0ff */
[----:B------:R-:W-:Y:S01]  /*0280*/  IMAD.WIDE R2, R2, R7, c[0x0][0x160] ;  /* 0x0000580002027625 */ /* 0x000fe200078e0207 */
[----:B------:R-:W-:-:S04]  /*0290*/  IADD3.X R39, RZ, R5, RZ, P0, !PT ;  /* 0x00000005ff277210 */ /* 0x000fc800007fe4ff */
.L_x_0:
[----:B------:R-:W-:Y:S01]  /*02a0*/  ISETP.GT.AND P0, PT, R0, 0x3f, PT ;  /* 0x0000003f0000780c */ /* 0x000fe20003f04270 */
[----:B------:R-:W2:Y:S04]  /*02b0*/  LDG.E.CONSTANT R7, [R38.64+-0x80000] ;  /* 0xf800000426077981 */ /* 0x000ea8000c1e9900 */
[----:B------:R-:W3:Y:S04]  /*02c0*/  LDG.E.CONSTANT R9, [R38.64+-0x78000] ;  /* 0xf880000426097981 */ /* 0x000ee8000c1e9900 */
[----:B------:R-:W4:Y:S04]  /*02d0*/  LDG.E.CONSTANT R11, [R38.64+-0x70000] ;  /* 0xf9000004260b7981 */ /* 0x000f28000c1e9900 */
[----:B------:R-:W5:Y:S04]  /*02e0*/  @!P0 LDG.E.CONSTANT R5, [R2.64] ;  /* 0x0000000402058981 */ /* 0x000f68000c1e9900 */
[----:B------:R-:W5:Y:S04]  /*02f0*/  LDG.E.CONSTANT R17, [R38.64+-0x68000] ;  /* 0xf980000426117981 */ /* 0x000f68000c1e9900 */
[----:B------:R-:W5:Y:S04]  /*0300*/  LDG.E.CONSTANT R19, [R38.64+-0x60000] ;  /* 0xfa00000426137981 */ /* 0x000f68000c1e9900 */
[----:B------:R-:W5:Y:S04]  /*0310*/  LDG.E.CONSTANT R21, [R38.64+-0x58000] ;  /* 0xfa80000426157981 */ /* 0x000f68000c1e9900 */
[----:B------:R-:W5:Y:S04]  /*0320*/  LDG.E.CONSTANT R23, [R38.64+-0x50000] ;  /* 0xfb00000426177981 */ /* 0x000f68000c1e9900 */
[----:B------:R-:W5:Y:S04]  /*0330*/  LDG.E.CONSTANT R25, [R38.64+-0x48000] ;  /* 0xfb80000426197981 */ /* 0x000f68000c1e9900 */
[----:B------:R-:W-:Y:S06]  /*0340*/  BAR.SYNC 0x0 ;  /* 0x0000000000007b1d */ /* 0x000fec0000000000 */
[----:B------:R-:W5:Y:S04]  /*0350*/  LDG.E.CONSTANT R27, [R38.64+-0x40000] ;  /* 0xfc000004261b7981 */ /* 0x000f68000c1e9900 */
[----:B------:R-:W5:Y:S04]  /*0360*/  LDG.E.CONSTANT R29, [R38.64+-0x38000] ;  /* 0xfc800004261d7981 */ /* 0x000f68000c1e9900 */
[----:B------:R-:W5:Y:S04]  /*0370*/  LDG.E.CONSTANT R31, [R38.64+0x18000] ;  /* 0x01800004261f7981 */ /* 0x000f68000c1e9900 */
        /* <DEDUP_REMOVED lines=12> */
[----:B--2---:R-:W-:Y:S04]  /*0440*/  STS [R0.X4+0x100], R7 ;  /* 0x0001000700007388 */ /* 0x004fe80000004800 */
[----:B---3--:R-:W-:Y:S04]  /*0450*/  STS [R0.X4+0x300], R9 ;  /* 0x0003000900007388 */ /* 0x008fe80000004800 */
[----:B----4-:R-:W-:Y:S04]  /*0460*/  STS [R0.X4+0x500], R11 ;  /* 0x0005000b00007388 */ /* 0x010fe80000004800 */
[----:B-----5:R0:W-:Y:S04]  /*0470*/  @!P0 STS [R0.X4], R5 ;  /* 0x0000000500008388 */ /* 0x0201e80000004800 */
[----:B------:R1:W-:Y:S04]  /*0480*/  STS [R0.X4+0x700], R17 ;  /* 0x0007001100007388 */ /* 0x0003e80000004800 */
[----:B------:R2:W-:Y:S04]  /*0490*/  STS [R0.X4+0x900], R19 ;  /* 0x0009001300007388 */ /* 0x0005e80000004800 */
[----:B------:R3:W-:Y:S04]  /*04a0*/  STS [R0.X4+0xb00], R21 ;  /* 0x000b001500007388 */ /* 0x0007e80000004800 */
[----:B------:R4:W-:Y:S04]  /*04b0*/  STS [R0.X4+0xd00], R23 ;  /* 0x000d001700007388 */ /* 0x0009e80000004800 */
[----:B------:R2:W-:Y:S04]  /*04c0*/  STS [R0.X4+0xf00], R25 ;  /* 0x000f001900007388 */ /* 0x0005e80000004800 */
[----:B0-----:R0:W5:Y:S04]  /*04d0*/  LDG.E.CONSTANT R5, [R38.64+-0x30000] ;  /* 0xfd00000426057981 */ /* 0x001168000c1e9900 */
[----:B------:R0:W5:Y:S04]  /*04e0*/  LDG.E.CONSTANT R7, [R38.64+-0x28000] ;  /* 0xfd80000426077981 */ /* 0x000168000c1e9900 */
[----:B------:R0:W5:Y:S04]  /*04f0*/  LDG.E.CONSTANT R9, [R38.64+-0x20000] ;  /* 0xfe00000426097981 */ /* 0x000168000c1e9900 */
[----:B------:R0:W5:Y:S04]  /*0500*/  LDG.E.CONSTANT R11, [R38.64+-0x18000] ;  /* 0xfe800004260b7981 */ /* 0x000168000c1e9900 */
[----:B-1----:R0:W5:Y:S04]  /*0510*/  LDG.E.CONSTANT R17, [R38.64+-0x10000] ;  /* 0xff00000426117981 */ /* 0x002168000c1e9900 */
[----:B--2---:R0:W2:Y:S04]  /*0520*/  LDG.E.CONSTANT R19, [R38.64+-0x8000] ;  /* 0xff80000426137981 */ /* 0x0040a8000c1e9900 */
[----:B---3--:R0:W3:Y:S04]  /*0530*/  LDG.E.CONSTANT R21, [R38.64] ;  /* 0x0000000426157981 */ /* 0x0080e8000c1e9900 */
[----:B----4-:R0:W4:Y:S04]  /*0540*/  LDG.E.CONSTANT R23, [R38.64+0x8000] ;  /* 0x0080000426177981 */ /* 0x010128000c1e9900 */
[----:B------:R0:W4:Y:S04]  /*0550*/  LDG.E.CONSTANT R25, [R38.64+0x10000] ;  /* 0x0100000426197981 */ /* 0x000128000c1e9900 */
[----:B------:R-:W-:Y:S04]  /*0560*/  STS [R0.X4+0x1100], R27 ;  /* 0x0011001b00007388 */ /* 0x000fe80000004800 */
        /* <DEDUP_REMOVED lines=13> */
[----:B------:R-:W-:Y:S01]  /*0640*/  STS [R0.X4+0x3f00], R18 ;  /* 0x003f001200007388 */ /* 0x000fe20000004800 */
[----:B0-----:R-:W-:-:S02]  /*0650*/  IADD3 R38, P0, R38, 0x40, RZ ;  /* 0x0000004026267810 */ /* 0x001fc40007f1e0ff */
[----:B------:R-:W-:Y:S02]  /*0660*/  IADD3 R32, R32, 0x1, RZ ;  /* 0x0000000120207810 */ /* 0x000fe40007ffe0ff */
[----:B------:R-:W-:Y:S02]  /*0670*/  IADD3.X R39, RZ, R39, RZ, P0, !PT ;  /* 0x00000027ff277210 */ /* 0x000fe400007fe4ff */
[----:B------:R-:W-:Y:S02]  /*0680*/  ISETP.NE.AND P0, PT, R32, 0x40, PT ;  /* 0x000000402000780c */ /* 0x000fe40003f05270 */
[----:B------:R-:W-:Y:S01]  /*0690*/  IADD3 R2, P1, R2, 0x3100, RZ ;  /* 0x0000310002027810 */ /* 0x000fe20007f3e0ff */
[----:B-----5:R-:W-:Y:S04]  /*06a0*/  STS [R0.X4+0x1500], R5 ;  /* 0x0015000500007388 */ /* 0x020fe80000004800 */
[----:B------:R-:W-:Y:S04]  /*06b0*/  STS [R0.X4+0x1700], R7 ;  /* 0x0017000700007388 */ /* 0x000fe80000004800 */
[----:B------:R-:W-:Y:S04]  /*06c0*/  STS [R0.X4+0x1900], R9 ;  /* 0x0019000900007388 */ /* 0x000fe80000004800 */
[----:B------:R-:W-:Y:S04]  /*06d0*/  STS [R0.X4+0x1b00], R11 ;  /* 0x001b000b00007388 */ /* 0x000fe80000004800 */
[----:B------:R-:W-:Y:S04]  /*06e0*/  STS [R0.X4+0x1d00], R17 ;  /* 0x001d001100007388 */ /* 0x000fe80000004800 */
[----:B--2---:R-:W-:Y:S04]  /*06f0*/  STS [R0.X4+0x1f00], R19 ;  /* 0x001f001300007388 */ /* 0x004fe80000004800 */
[----:B---3--:R-:W-:Y:S04]  /*0700*/  STS [R0.X4+0x2100], R21 ;  /* 0x0021001500007388 */ /* 0x008fe80000004800 */
[----:B----4-:R-:W-:Y:S04]  /*0710*/  STS [R0.X4+0x2300], R23 ;  /* 0x0023001700007388 */ /* 0x010fe80000004800 */
[----:B------:R-:W-:Y:S04]  /*0720*/  STS [R0.X4+0x2500], R25 ;  /* 0x0025001900007388 */ /* 0x000fe80000004800 */
[----:B------:R-:W-:Y:S06]  /*0730*/  BAR.SYNC 0x0 ;  /* 0x0000000000007b1d */ /* 0x000fec0000000000 */
[----:B------:R-:W-:Y:S04]  /*0740*/  LDS.128 R28, [R33+0x100] ;  /* 0x00010000211c7984 */ /* 0x000fe80000000c00 */
[----:B------:R-:W0:Y:S04]  /*0750*/  LDS.128 R4, [RZ] ;  /* 0x00000000ff047984 */ /* 0x000e280000000c00 */
[----:B------:R-:W1:Y:S04]  /*0760*/  LDS.128 R16, [R33+0x2100] ;  /* 0x0021000021107984 */ /* 0x000e680000000c00 */
[----:B------:R-:W2:Y:S04]  /*0770*/  LDS.128 R8, [0x10] ;  /* 0x00001000ff087984 */ /* 0x000ea80000000c00 */
[----:B------:R-:W3:Y:S04]  /*0780*/  LDS.128 R20, [0x20] ;  /* 0x00002000ff147984 */ /* 0x000ee80000000c00 */
[----:B------:R-:W4:Y:S01]  /*0790*/  LDS.128 R24, [0x30] ;  /* 0x00003000ff187984 */ /* 0x000f220000000c00 */
[----:B0-----:R-:W-:-:S02]  /*07a0*/  FFMA R15, R28, R4, R15 ;  /* 0x000000041c0f7223 */ /* 0x001fc4000000000f */
[C---:B------:R-:W-:Y:S02]  /*07b0*/  FFMA R12, R28.reuse, R5, R12 ;  /* 0x000000051c0c7223 */ /* 0x040fe4000000000c */
[C---:B------:R-:W-:Y:S02]  /*07c0*/  FFMA R13, R28.reuse, R6, R13 ;  /* 0x000000061c0d7223 */ /* 0x040fe4000000000d */
[----:B------:R-:W-:Y:S02]  /*07d0*/  FFMA R14, R28, R7, R14 ;  /* 0x000000071c0e7223 */ /* 0x000fe4000000000e */
[----:B-1----:R-:W-:Y:S02]  /*07e0*/  FFMA R45, R4, R16, R41 ;  /* 0x00000010042d7223 */ /* 0x002fe40000000029 */
[C---:B------:R-:W-:Y:S02]  /*07f0*/  FFMA R4, R16.reuse, R5, R36 ;  /* 0x0000000510047223 */ /* 0x040fe40000000024 */
[----:B------:R-:W-:-:S02]  /*0800*/  FFMA R6, R16, R6, R43 ;  /* 0x0000000610067223 */ /* 0x000fc4000000002b */
[----:B------:R-:W-:Y:S02]  /*0810*/  FFMA R28, R16, R7, R40 ;  /* 0x00000007101c7223 */ /* 0x000fe40000000028 */
[C---:B--2---:R-:W-:Y:S02]  /*0820*/  FFMA R41, R8.reuse, R29, R15 ;  /* 0x0000001d08297223 */ /* 0x044fe4000000000f */
[C---:B------:R-:W-:Y:S02]  /*0830*/  FFMA R36, R29.reuse, R9, R12 ;  /* 0x000000091d247223 */ /* 0x040fe4000000000c */
[C---:B------:R-:W-:Y:S02]  /*0840*/  FFMA R43, R29.reuse, R10, R13 ;  /* 0x0000000a1d2b7223 */ /* 0x040fe4000000000d */
[----:B------:R-:W-:Y:S02]  /*0850*/  FFMA R40, R29, R11, R14 ;  /* 0x0000000b1d287223 */ /* 0x000fe4000000000e */
[-C--:B------:R-:W-:Y:S01]  /*0860*/  FFMA R45, R8, R17.reuse, R45 ;  /* 0x00000011082d7223 */ /* 0x080fe2000000002d */
[----:B------:R-:W-:Y:S01]  /*0870*/  LDS.128 R12, [R33+0x2110] ;  /* 0x00211000210c7984 */ /* 0x000fe20000000c00 */
[----:B------:R-:W-:-:S02]  /*0880*/  FFMA R16, R9, R17, R4 ;  /* 0x0000001109107223 */ /* 0x000fc40000000004 */
[-C--:B------:R-:W-:Y:S02]  /*0890*/  FFMA R29, R10, R17.reuse, R6 ;  /* 0x000000110a1d7223 */ /* 0x080fe40000000006 */
[----:B------:R-:W-:Y:S01]  /*08a0*/  FFMA R28, R11, R17, R28 ;  /* 0x000000110b1c7223 */ /* 0x000fe2000000001c */
[----:B------:R-:W0:Y:S01]  /*08b0*/  LDS.128 R4, [0x40] ;  /* 0x00004000ff047984 */ /* 0x000e220000000c00 */
[----:B---3--:R-:W-:-:S03]  /*08c0*/  FFMA R45, R20, R18, R45 ;  /* 0x00000012142d7223 */ /* 0x008fc6000000002d */
[----:B------:R-:W1:Y:S01]  /*08d0*/  LDS.128 R8, [R33+0x110] ;  /* 0x0001100021087984 */ /* 0x000e620000000c00 */
[CC--:B------:R-:W-:Y:S02]  /*08e0*/  FFMA R16, R18.reuse, R21.reuse, R16 ;  /* 0x0000001512107223 */ /* 0x0c0fe40000000010 */
[----:B------:R-:W-:Y:S02]  /*08f0*/  FFMA R17, R18, R22, R29 ;  /* 0x0000001612117223 */ /* 0x000fe4000000001d */
[----:B------:R-:W-:Y:S02]  /*0900*/  FFMA R41, R20, R30, R41 ;  /* 0x0000001e14297223 */ /* 0x000fe40000000029 */
[C---:B------:R-:W-:Y:S02]  /*0910*/  FFMA R36, R30.reuse, R21, R36 ;  /* 0x000000151e247223 */ /* 0x040fe40000000024 */
[C---:B------:R-:W-:Y:S02]  /*0920*/  FFMA R43, R30.reuse, R22, R43 ;  /* 0x000000161e2b7223 */ /* 0x040fe4000000002b */
[----:B------:R-:W-:-:S02]  /*0930*/  FFMA R40, R30, R23, R40 ;  /* 0x000000171e287223 */ /* 0x000fc40000000028 */
[----:B------:R-:W-:Y:S02]  /*0940*/  FFMA R18, R18, R23, R28 ;  /* 0x0000001712127223 */ /* 0x000fe4000000001c */
[----:B------:R-:W2:Y:S01]  /*0950*/  LDS.128 R20, [0x50] ;  /* 0x00005000ff147984 */ /* 0x000ea20000000c00 */
[C---:B----4-:R-:W-:Y:S02]  /*0960*/  FFMA R41, R24.reuse, R31, R41 ;  /* 0x0000001f18297223 */ /* 0x050fe40000000029 */
[C---:B------:R-:W-:Y:S02]  /*0970*/  FFMA R36, R31.reuse, R25, R36 ;  /* 0x000000191f247223 */ /* 0x040fe40000000024 */
[C---:B------:R-:W-:Y:S02]  /*0980*/  FFMA R43, R31.reuse, R26, R43 ;  /* 0x0000001a1f2b7223 */ /* 0x040fe4000000002b */
[----:B------:R-:W-:Y:S02]  /*0990*/  FFMA R40, R31, R27, R40 ;  /* 0x0000001b1f287223 */ /* 0x000fe40000000028 */
[----:B------:R-:W3:Y:S01]  /*09a0*/  LDS.128 R28, [0x60] ;  /* 0x00006000ff1c7984 */ /* 0x000ee20000000c00 */
[----:B------:R-:W-:-:S02]  /*09b0*/  FFMA R45, R24, R19, R45 ;  /* 0x00000013182d7223 */ /* 0x000fc4000000002d */
[C---:B------:R-:W-:Y:S02]  /*09c0*/  FFMA R25, R19.reuse, R25, R16 ;  /* 0x0000001913197223 */ /* 0x040fe40000000010 */
[C---:B------:R-:W-:Y:S02]  /*09d0*/  FFMA R26, R19.reuse, R26, R17 ;  /* 0x0000001a131a7223 */ /* 0x040fe40000000011 */
[----:B------:R-:W-:Y:S02]  /*09e0*/  FFMA R27, R19, R27, R18 ;  /* 0x0000001b131b7223 */ /* 0x000fe40000000012 */
[----:B------:R-:W4:Y:S01]  /*09f0*/  LDS.128 R16, [0x70] ;  /* 0x00007000ff107984 */ /* 0x000f220000000c00 */
[----:B0-----:R-:W-:Y:S02]  /*0a00*/  FFMA R45, R4, R12, R45 ;  /* 0x0000000c042d7223 */ /* 0x001fe4000000002d */
[----:B------:R-:W-:Y:S02]  /*0a10*/  FFMA R26, R12, R6, R26 ;  /* 0x000000060c1a7223 */ /* 0x000fe4000000001a */
[----:B-1----:R-:W-:-:S02]  /*0a20*/  FFMA R41, R8, R4, R41 ;  /* 0x0000000408297223 */ /* 0x002fc40000000029 */
[C---:B------:R-:W-:Y:S02]  /*0a30*/  FFMA R36, R8.reuse, R5, R36 ;  /* 0x0000000508247223 */ /* 0x040fe40000000024 */
[C---:B------:R-:W-:Y:S02]  /*0a40*/  FFMA R43, R8.reuse, R6, R43 ;  /* 0x00000006082b7223 */ /* 0x040fe4000000002b */
[----:B------:R-:W-:Y:S02]  /*0a50*/  FFMA R40, R8, R7, R40 ;  /* 0x0000000708287223 */ /* 0x000fe40000000028 */
[C---:B------:R-:W-:Y:S02]  /*0a60*/  FFMA R4, R12.reuse, R5, R25 ;  /* 0x000000050c047223 */ /* 0x040fe40000000019 */
[----:B------:R-:W-:Y:S02]  /*0a70*/  FFMA R8, R12, R7, R27 ;  /* 0x000000070c087223 */ /* 0x000fe4000000001b */
[----:B--2---:R-:W-:-:S02]  /*0a80*/  FFMA R41, R20, R9, R41 ;  /* 0x0000000914297223 */ /* 0x004fc40000000029 */
[C---:B------:R-:W-:Y:S02]  /*0a90*/  FFMA R36, R9.reuse, R21, R36 ;  /* 0x0000001509247223 */ /* 0x040fe40000000024 */
[C---:B------:R-:W-:Y:S02]  /*0aa0*/  FFMA R43, R9.reuse, R22, R43 ;  /* 0x00000016092b7223 */ /* 0x040fe4000000002b */
[----:B------:R-:W-:Y:S02]  /*0ab0*/  FFMA R40, R9, R23, R40 ;  /* 0x0000001709287223 */ /* 0x000fe40000000028 */
[-C--:B------:R-:W-:Y:S02]  /*0ac0*/  FFMA R45, R20, R13.reuse, R45 ;  /* 0x0000000d142d7223 */ /* 0x080fe4000000002d */
[-C--:B------:R-:W-:Y:S02]  /*0ad0*/  FFMA R12, R21, R13.reuse, R4 ;  /* 0x0000000d150c7223 */ /* 0x080fe40000000004 */
[-C--:B------:R-:W-:Y:S01]  /*0ae0*/  FFMA R9, R22, R13.reuse, R26 ;  /* 0x0000000d16097223 */ /* 0x080fe2000000001a */
[----:B------:R-:W-:Y:S01]  /*0af0*/  LDS.128 R4, [R33+0x2120] ;  /* 0x0021200021047984 */ /* 0x000fe20000000c00 */
[----:B------:R-:W-:-:S03]  /*0b00*/  FFMA R8, R23, R13, R8 ;  /* 0x0000000d17087223 */ /* 0x000fc60000000008 */
[----:B------:R-:W-:Y:S01]  /*0b10*/  LDS.128 R20, [R33+0x120] ;  /* 0x0001200021147984 */ /* 0x000fe20000000c00 */
[----:B---3--:R-:W-:-:S03]  /*0b20*/  FFMA R45, R28, R14, R45 ;  /* 0x0000000e1c2d7223 */ /* 0x008fc6000000002d */
[----:B------:R-:W0:Y:S01]  /*0b30*/  LDS.128 R24, [0x80] ;  /* 0x00008000ff187984 */ /* 0x000e220000000c00 */
[CC--:B------:R-:W-:Y:S02]  /*0b40*/  FFMA R12, R14.reuse, R29.reuse, R12 ;  /* 0x0000001d0e0c7223 */ /* 0x0c0fe4000000000c */
[----:B------:R-:W-:Y:S02]  /*0b50*/  FFMA R13, R14, R30, R9 ;  /* 0x0000001e0e0d7223 */ /* 0x000fe40000000009 */
[----:B------:R-:W-:Y:S02]  /*0b60*/  FFMA R41, R28, R10, R41 ;  /* 0x0000000a1c297223 */ /* 0x000fe40000000029 */
[C---:B------:R-:W-:Y:S02]  /*0b70*/  FFMA R36, R10.reuse, R29, R36 ;  /* 0x0000001d0a247223 */ /* 0x040fe40000000024 */
[C---:B------:R-:W-:Y:S02]  /*0b80*/  FFMA R43, R10.reuse, R30, R43 ;  /* 0x0000001e0a2b7223 */ /* 0x040fe4000000002b */
[----:B------:R-:W-:-:S02]  /*0b90*/  FFMA R40, R10, R31, R40 ;  /* 0x0000001f0a287223 */ /* 0x000fc40000000028 */
[----:B------:R-:W-:Y:S02]  /*0ba0*/  FFMA R14, R14, R31, R8 ;  /* 0x0000001f0e0e7223 */ /* 0x000fe40000000008 */
[----:B------:R-:W1:Y:S01]  /*0bb0*/  LDS.128 R28, [0x90] ;  /* 0x00009000ff1c7984 */ /* 0x000e620000000c00 */
[C---:B----4-:R-:W-:Y:S02]  /*0bc0*/  FFMA R41, R16.reuse, R11, R41 ;  /* 0x0000000b10297223 */ /* 0x050fe40000000029 */
[C---:B------:R-:W-:Y:S02]  /*0bd0*/  FFMA R36, R11.reuse, R17, R36 ;  /* 0x000000110b247223 */ /* 0x040fe40000000024 */
[C---:B------:R-:W-:Y:S02]  /*0be0*/  FFMA R43, R11.reuse, R18, R43 ;  /* 0x000000120b2b7223 */ /* 0x040fe4000000002b */
[----:B------:R-:W-:Y:S02]  /*0bf0*/  FFMA R40, R11, R19, R40 ;  /* 0x000000130b287223 */ /* 0x000fe40000000028 */
[----:B------:R-:W2:Y:S01]  /*0c00*/  LDS.128 R8, [0xa0] ;  /* 0x0000a000ff087984 */ /* 0x000ea20000000c00 */
[----:B------:R-:W-:-:S02]  /*0c10*/  FFMA R45, R16, R15, R45 ;  /* 0x0000000f102d7223 */ /* 0x000fc4000000002d */
[C---:B------:R-:W-:Y:S02]  /*0c20*/  FFMA R17, R15.reuse, R17, R12 ;  /* 0x000000110f117223 */ /* 0x040fe4000000000c */
[C---:B------:R-:W-:Y:S02]  /*0c30*/  FFMA R18, R15.reuse, R18, R13 ;  /* 0x000000120f127223 */ /* 0x040fe4000000000d */
[----:B------:R-:W-:Y:S02]  /*0c40*/  FFMA R19, R15, R19, R14 ;  /* 0x000000130f137223 */ /* 0x000fe4000000000e */
[----:B------:R-:W3:Y:S01]  /*0c50*/  LDS.128 R12, [0xb0] ;  /* 0x0000b000ff0c7984 */ /* 0x000ee20000000c00 */
[C---:B0-----:R-:W-:Y:S02]  /*0c60*/  FFMA R41, R20.reuse, R24, R41 ;  /* 0x0000001814297223 */ /* 0x041fe40000000029 */
[C---:B------:R-:W-:Y:S02]  /*0c70*/  FFMA R36, R20.reuse, R25, R36 ;  /* 0x0000001914247223 */ /* 0x040fe40000000024 */
[----:B------:R-:W-:-:S02]  /*0c80*/  FFMA R43, R20, R26, R43 ;  /* 0x0000001a142b7223 */ /* 0x000fc4000000002b */
[----:B------:R-:W-:Y:S02]  /*0c90*/  FFMA R40, R20, R27, R40 ;  /* 0x0000001b14287223 */ /* 0x000fe40000000028 */
[----:B------:R-:W-:Y:S02]  /*0ca0*/  FFMA R45, R24, R4, R45 ;  /* 0x00000004182d7223 */ /* 0x000fe4000000002d */
[C---:B------:R-:W-:Y:S02]  /*0cb0*/  FFMA R16, R4.reuse, R25, R17 ;  /* 0x0000001904107223 */ /* 0x040fe40000000011 */
[C---:B------:R-:W-:Y:S02]  /*0cc0*/  FFMA R18, R4.reuse, R26, R18 ;  /* 0x0000001a04127223 */ /* 0x040fe40000000012 */
[----:B------:R-:W-:Y:S02]  /*0cd0*/  FFMA R20, R4, R27, R19 ;  /* 0x0000001b04147223 */ /* 0x000fe40000000013 */
[----:B-1----:R-:W-:Y:S01]  /*0ce0*/  FFMA R41, R28, R21, R41 ;  /* 0x000000151c297223 */ /* 0x002fe20000000029 */
[----:B------:R-:W-:Y:S01]  /*0cf0*/  LDS.128 R24, [R33+0x130] ;  /* 0x0001300021187984 */ /* 0x000fe20000000c00 */
[----:B------:R-:W-:-:S02]  /*0d00*/  FFMA R36, R21, R29, R36 ;  /* 0x0000001d15247223 */ /* 0x000fc40000000024 */
[C---:B------:R-:W-:Y:S02]  /*0d10*/  FFMA R43, R21.reuse, R30, R43 ;  /* 0x0000001e152b7223 */ /* 0x040fe4000000002b */
[----:B------:R-:W-:Y:S02]  /*0d20*/  FFMA R40, R21, R31, R40 ;  /* 0x0000001f15287223 */ /* 0x000fe40000000028 */
[-C--:B------:R-:W-:Y:S02]  /*0d30*/  FFMA R45, R28, R5.reuse, R45 ;  /* 0x000000051c2d7223 */ /* 0x080fe4000000002d */
[-C--:B------:R-:W-:Y:S02]  /*0d40*/  FFMA R4, R29, R5.reuse, R16 ;  /* 0x000000051d047223 */ /* 0x080fe40000000010 */
[-C--:B------:R-:W-:Y:S02]  /*0d50*/  FFMA R21, R30, R5.reuse, R18 ;  /* 0x000000051e157223 */ /* 0x080fe40000000012 */
[----:B------:R-:W-:Y:S01]  /*0d60*/  FFMA R20, R31, R5, R20 ;  /* 0x000000051f147223 */ /* 0x000fe20000000014 */
[----:B------:R-:W0:Y:S01]  /*0d70*/  LDS.128 R16, [0xc0] ;  /* 0x0000c000ff107984 */ /* 0x000e220000000c00 */
[----:B--2---:R-:W-:-:S03]  /*0d80*/  FFMA R45, R8, R6, R45 ;  /* 0x00000006082d7223 */ /* 0x004fc6000000002d */
        /* <DEDUP_REMOVED lines=9> */
[C---:B---3--:R-:W-:Y:S02]  /*0e20*/  FFMA R41, R12.reuse, R23, R41 ;  /* 0x000000170c297223 */ /* 0x048fe40000000029 */
        /* <DEDUP_REMOVED lines=9> */
[C---:B0-----:R-:W-:Y:S02]  /*0ec0*/  FFMA R41, R24.reuse, R16, R41 ;  /* 0x0000001018297223 */ /* 0x041fe40000000029 */
[C---:B------:R-:W-:Y:S02]  /*0ed0*/  FFMA R36, R24.reuse, R17, R36 ;  /* 0x0000001118247223 */ /* 0x040fe40000000024 */
[----:B------:R-:W-:-:S02]  /*0ee0*/  FFMA R43, R24, R18, R43 ;  /* 0x00000012182b7223 */ /* 0x000fc4000000002b */
[----:B------:R-:W-:Y:S02]  /*0ef0*/  FFMA R40, R24, R19, R40 ;  /* 0x0000001318287223 */ /* 0x000fe40000000028 */
[----:B-1----:R-:W-:Y:S02]  /*0f00*/  FFMA R45, R16, R28, R45 ;  /* 0x0000001c102d7223 */ /* 0x002fe4000000002d */
[C---:B------:R-:W-:Y:S02]  /*0f10*/  FFMA R12, R28.reuse, R17, R13 ;  /* 0x000000111c0c7223 */ /* 0x040fe4000000000d */
        /* <DEDUP_REMOVED lines=8> */
[----:B------:R-:W-:-:S02]  /*0fa0*/  FFMA R9, R10, R29, R14 ;  /* 0x0000001d0a097223 */ /* 0x000fc4000000000e */
[----:B------:R-:W-:Y:S02]  /*0fb0*/  FFMA R28, R11, R29, R28 ;  /* 0x0000001d0b1c7223 */ /* 0x000fe4000000001c */
[----:B---3--:R-:W-:Y:S02]  /*0fc0*/  FFMA R41, R20, R26, R41 ;  /* 0x0000001a14297223 */ /* 0x008fe40000000029 */
[C---:B------:R-:W-:Y:S02]  /*0fd0*/  FFMA R36, R26.reuse, R21, R36 ;  /* 0x000000151a247223 */ /* 0x040fe40000000024 */
[C---:B------:R-:W-:Y:S02]  /*0fe0*/  FFMA R43, R26.reuse, R22, R43 ;  /* 0x000000161a2b7223 */ /* 0x040fe4000000002b */
[----:B------:R-:W-:Y:S02]  /*0ff0*/  FFMA R40, R26, R23, R40 ;  /* 0x000000171a287223 */ /* 0x000fe40000000028 */
[----:B------:R-:W-:-:S02]  /*1000*/  FFMA R45, R20, R30, R45 ;  /* 0x0000001e142d7223 */ /* 0x000fc4000000002d */
[C---:B------:R-:W-:Y:S02]  /*1010*/  FFMA R8, R30.reuse, R21, R12 ;  /* 0x000000151e087223 */ /* 0x040fe4000000000c */
[C---:B------:R-:W-:Y:S02]  /*1020*/  FFMA R9, R30.reuse, R22, R9 ;  /* 0x000000161e097223 */ /* 0x040fe40000000009 */
[----:B------:R-:W-:Y:S01]  /*1030*/  FFMA R28, R30, R23, R28 ;  /* 0x000000171e1c7223 */ /* 0x000fe2000000001c */
[----:B------:R-:W-:Y:S01]  /*1040*/  IADD3.X R3, RZ, R3, RZ, P1, !PT ;  /* 0x00000003ff037210 */ /* 0x000fe20000ffe4ff */
[----:B----4-:R-:W-:Y:S02]  /*1050*/  FFMA R15, R4, R27, R41 ;  /* 0x0000001b040f7223 */ /* 0x010fe40000000029 */
[C---:B------:R-:W-:Y:S02]  /*1060*/  FFMA R12, R27.reuse, R5, R36 ;  /* 0x000000051b0c7223 */ /* 0x040fe40000000024 */
[----:B------:R-:W-:-:S02]  /*1070*/  FFMA R13, R27, R6, R43 ;  /* 0x000000061b0d7223 */ /* 0x000fc4000000002b */
[----:B------:R-:W-:Y:S02]  /*1080*/  FFMA R14, R27, R7, R40 ;  /* 0x000000071b0e7223 */ /* 0x000fe40000000028 */
[----:B------:R-:W-:Y:S02]  /*1090*/  FFMA R41, R4, R31, R45 ;  /* 0x0000001f04297223 */ /* 0x000fe4000000002d */
[C---:B------:R-:W-:Y:S02]  /*10a0*/  FFMA R36, R31.reuse, R5, R8 ;  /* 0x000000051f247223 */ /* 0x040fe40000000008 */
[C---:B------:R-:W-:Y:S02]  /*10b0*/  FFMA R43, R31.reuse, R6, R9 ;  /* 0x000000061f2b7223 */ /* 0x040fe40000000009 */
[----:B------:R-:W-:Y:S01]  /*10c0*/  FFMA R40, R31, R7, R28 ;  /* 0x000000071f287223 */ /* 0x000fe2000000001c */
[----:B------:R-:W-:Y:S05]  /*10d0*/  @P0 BRA `(.L_x_0) ;  /* 0xfffff1c000000947 */ /* 0x000fea000383ffff */
[----:B------:R-:W-:Y:S01]  /*10e0*/  LEA R37, R37, R0, 0x8 ;  /* 0x0000000025257211 */ /* 0x000fe200078e40ff */
[----:B------:R-:W-:-:S04]  /*10f0*/  HFMA2.MMA R3, -RZ, RZ, 0, 2.384185791015625e-07 ;  /* 0x00000004ff037435 */ /* 0x000fc800000001ff */
[----:B------:R-:W-:-:S05]  /*1100*/  IMAD R2, R37, 0x62, R34 ;  /* 0x0000006225027824 */ /* 0x000fca00078e0222 */
[----:B------:R-:W-:-:S05]  /*1110*/  LEA R2, R2, R35, 0x1 ;  /* 0x0000002302027211 */ /* 0x000fca00078e08ff */
[----:B------:R-:W-:-:S05]  /*1120*/  IMAD.WIDE R2, R2, R3, c[0x0][0x170] ;  /* 0x00005c0002027625 */ /* 0x000fca00078e0203 */
[----:B------:R-:W-:Y:S04]  /*1130*/  STG.E [R2.64], R15 ;  /* 0x0000000f02007986 */ /* 0x000fe8000c101904 */
[----:B------:R-:W-:Y:S04]  /*1140*/  STG.E [R2.64+0x4], R12 ;  /* 0x0000040c02007986 */ /* 0x000fe8000c101904 */
[----:B------:R-:W-:Y:S04]  /*1150*/  STG.E [R2.64+0x38], R13 ;  /* 0x0000380d02007986 */ /* 0x000fe8000c101904 */
[----:B------:R-:W-:Y:S04]  /*1160*/  STG.E [R2.64+0x3c], R14 ;  /* 0x00003c0e02007986 */ /* 0x000fe8000c101904 */
[----:B------:R-:W-:Y:S04]  /*1170*/  STG.E [R2.64+0x18800], R41 ;  /* 0x0188002902007986 */ /* 0x000fe8000c101904 */
[----:B------:R-:W-:Y:S04]  /*1180*/  STG.E [R2.64+0x18804], R36 ;  /* 0x0188042402007986 */ /* 0x000fe8000c101904 */
[----:B------:R-:W-:Y:S04]  /*1190*/  STG.E [R2.64+0x18838], R43 ;  /* 0x0188382b02007986 */ /* 0x000fe8000c101904 */
[----:B------:R-:W-:Y:S01]  /*11a0*/  STG.E [R2.64+0x1883c], R40 ;  /* 0x01883c2802007986 */ /* 0x000fe2000c101904 */
[----:B------:R-:W-:Y:S05]  /*11b0*/  EXIT ;  /* 0x000000000000794d */ /* 0x000fea0003800000 */
.L_x_1:
[----:B------:R-:W-:-:S00]  /*11c0*/  BRA `(.L_x_1) ;  /* 0xfffffff000007947 */ /* 0x000fc0000383ffff */
[----:B------:R-:W-:-:S00]  /*11d0*/  NOP ;  /* 0x0000000000007918 */ /* 0x000fc00000000000 */
        /* <DEDUP_REMOVED lines=10> */
.L_x_2:


//--------------------- .nv.shared.candidate7     --------------------------
	.section	.nv.shared.candidate7,"aw",@nobits
	.align	4
.nv.shared.candidate7:
	.zero		16640
